//
// Generated by NVIDIA NVVM Compiler
//
// Compiler Build ID: CL-36424714
// Cuda compilation tools, release 13.0, V13.0.88
// Based on NVVM 20.0.0
//

.version 9.0
.target sm_100
.address_size 64

	// .globl	_Z27CoarsenedSumReductionKernelPfS_
// _ZZ27CoarsenedSumReductionKernelPfS_E7input_s has been demoted

.visible .entry _Z27CoarsenedSumReductionKernelPfS_(
	.param .u64 .ptr .align 1 _Z27CoarsenedSumReductionKernelPfS__param_0,
	.param .u64 .ptr .align 1 _Z27CoarsenedSumReductionKernelPfS__param_1
)
{
	.reg .pred 	%p<5>;
	.reg .b32 	%r<22>;
	.reg .b32 	%f<21>;
	.reg .b64 	%rd<21>;
	// demoted variable
	.shared .align 4 .b8 _ZZ27CoarsenedSumReductionKernelPfS_E7input_s[1024];
	ld.param.u64 	%rd2, [_Z27CoarsenedSumReductionKernelPfS__param_0];
	ld.param.u64 	%rd1, [_Z27CoarsenedSumReductionKernelPfS__param_1];
	cvta.to.global.u64 	%rd3, %rd2;
	mov.u32 	%r21, %ntid.x;
	mov.u32 	%r6, %ctaid.x;
	mul.lo.s32 	%r7, %r21, %r6;
	shl.b32 	%r8, %r7, 3;
	mov.u32 	%r2, %tid.x;
	add.s32 	%r9, %r8, %r2;
	mul.wide.u32 	%rd4, %r9, 4;
	add.s64 	%rd5, %rd3, %rd4;
	ld.global.f32 	%f1, [%rd5];
	add.s32 	%r10, %r9, 256;
	mul.wide.u32 	%rd6, %r10, 4;
	add.s64 	%rd7, %rd3, %rd6;
	ld.global.f32 	%f2, [%rd7];
	add.f32 	%f3, %f1, %f2;
	add.s32 	%r11, %r9, 512;
	mul.wide.u32 	%rd8, %r11, 4;
	add.s64 	%rd9, %rd3, %rd8;
	ld.global.f32 	%f4, [%rd9];
	add.f32 	%f5, %f3, %f4;
	add.s32 	%r12, %r9, 768;
	mul.wide.u32 	%rd10, %r12, 4;
	add.s64 	%rd11, %rd3, %rd10;
	ld.global.f32 	%f6, [%rd11];
	add.f32 	%f7, %f5, %f6;
	add.s32 	%r13, %r9, 1024;
	mul.wide.u32 	%rd12, %r13, 4;
	add.s64 	%rd13, %rd3, %rd12;
	ld.global.f32 	%f8, [%rd13];
	add.f32 	%f9, %f7, %f8;
	add.s32 	%r14, %r9, 1280;
	mul.wide.u32 	%rd14, %r14, 4;
	add.s64 	%rd15, %rd3, %rd14;
	ld.global.f32 	%f10, [%rd15];
	add.f32 	%f11, %f9, %f10;
	add.s32 	%r15, %r9, 1536;
	mul.wide.u32 	%rd16, %r15, 4;
	add.s64 	%rd17, %rd3, %rd16;
	ld.global.f32 	%f12, [%rd17];
	add.f32 	%f13, %f11, %f12;
	add.s32 	%r16, %r9, 1792;
	mul.wide.u32 	%rd18, %r16, 4;
	add.s64 	%rd19, %rd3, %rd18;
	ld.global.f32 	%f14, [%rd19];
	add.f32 	%f15, %f13, %f14;
	shl.b32 	%r17, %r2, 2;
	mov.u32 	%r18, _ZZ27CoarsenedSumReductionKernelPfS_E7input_s;
	add.s32 	%r3, %r18, %r17;
	st.shared.f32 	[%r3], %f15;
	setp.lt.u32 	%p1, %r21, 2;
	@%p1 bra 	$L__BB0_4;
$L__BB0_1:
	shr.u32 	%r5, %r21, 1;
	bar.sync 	0;
	setp.ge.u32 	%p2, %r2, %r5;
	@%p2 bra 	$L__BB0_3;
	shl.b32 	%r19, %r5, 2;
	add.s32 	%r20, %r3, %r19;
	ld.shared.f32 	%f16, [%r20];
	ld.shared.f32 	%f17, [%r3];
	add.f32 	%f18, %f16, %f17;
	st.shared.f32 	[%r3], %f18;
$L__BB0_3:
	setp.gt.u32 	%p3, %r21, 3;
	mov.u32 	%r21, %r5;
	@%p3 bra 	$L__BB0_1;
$L__BB0_4:
	setp.ne.s32 	%p4, %r2, 0;
	@%p4 bra 	$L__BB0_6;
	ld.shared.f32 	%f19, [_ZZ27CoarsenedSumReductionKernelPfS_E7input_s];
	cvta.to.global.u64 	%rd20, %rd1;
	atom.global.add.f32 	%f20, [%rd20], %f19;
$L__BB0_6:
	ret;

}


// ===== COMPILED SASS (sm_100) =====

	.target	sm_100

	.elftype	@"ET_EXEC"


//--------------------- .note.nv.tkinfo           --------------------------
	.section	.note.nv.tkinfo,"",@"SHT_NOTE"
	.sectionflags	@"SHF_NOTE_NV_TKINFO"
	.tkinfo
        /*0018*/ 	.word	0x00000002
        /*0030*/ 	.string	""
        /*0030*/ 	.string	"ptxas"
        /*0030*/ 	.string	"Cuda compilation tools, release 13.0, V13.0.88"
        /*0030*/ 	.string	"Build cuda_13.0.r13.0/compiler.36424714_0"
        /*0030*/ 	.string	"-arch sm_100 -m 64 "



//--------------------- .note.nv.cuinfo           --------------------------
	.section	.note.nv.cuinfo,"",@"SHT_NOTE"
	.sectionflags	@"SHF_NOTE_NV_CUINFO"
        /*0018*/ 	.short	0x0002
        /*001a*/ 	.short	0x0064
        /*001c*/ 	.short	0x0082
	.zero		2


//--------------------- .nv.info                  --------------------------
	.section	.nv.info,"",@"SHT_CUDA_INFO"
	.align	4


	//----- nvinfo : EIATTR_REGCOUNT
	.align		4
        /*0000*/ 	.byte	0x04, 0x2f
        /*0002*/ 	.short	(.L_1 - .L_0)
	.align		4
.L_0:
        /*0004*/ 	.word	index@(_Z27CoarsenedSumReductionKernelPfS_)
        /*0008*/ 	.word	0x00000018


	//----- nvinfo : EIATTR_FRAME_SIZE
	.align		4
.L_1:
        /*000c*/ 	.byte	0x04, 0x11
        /*000e*/ 	.short	(.L_3 - .L_2)
	.align		4
.L_2:
        /*0010*/ 	.word	index@(_Z27CoarsenedSumReductionKernelPfS_)
        /*0014*/ 	.word	0x00000000


	//----- nvinfo : EIATTR_MIN_STACK_SIZE
	.align		4
.L_3:
        /*0018*/ 	.byte	0x04, 0x12
        /*001a*/ 	.short	(.L_5 - .L_4)
	.align		4
.L_4:
        /*001c*/ 	.word	index@(_Z27CoarsenedSumReductionKernelPfS_)
        /*0020*/ 	.word	0x00000000
.L_5:


//--------------------- .nv.compat                --------------------------
	.section	.nv.compat,"",@"SHT_CUDA_COMPAT_INFO"
	.align	4
        /*0000*/ 	.byte	0x02, 0x09, 0x00, 0x00, 0x02, 0x02, 0x01, 0x00, 0x02, 0x05, 0x05, 0x00, 0x03, 0x07, 0x01, 0x01
        /*0010*/ 	.byte	0x02, 0x03, 0x00, 0x00, 0x02, 0x06, 0x01, 0x00, 0x04, 0x0b, 0x08, 0x00, 0x09, 0x00, 0x00, 0x00
        /*0020*/ 	.byte	0x00, 0x00, 0x00, 0x00


//--------------------- .nv.info._Z27CoarsenedSumReductionKernelPfS_ --------------------------
	.section	.nv.info._Z27CoarsenedSumReductionKernelPfS_,"",@"SHT_CUDA_INFO"
	.sectionflags	@""
	.align	4


	//----- nvinfo : EIATTR_CUDA_API_VERSION
	.align		4
        /*0000*/ 	.byte	0x04, 0x37
        /*0002*/ 	.short	(.L_7 - .L_6)
.L_6:
        /*0004*/ 	.word	0x00000082


	//----- nvinfo : EIATTR_KPARAM_INFO
	.align		4
.L_7:
        /*0008*/ 	.byte	0x04, 0x17
        /*000a*/ 	.short	(.L_9 - .L_8)
.L_8:
        /*000c*/ 	.word	0x00000000
        /*0010*/ 	.short	0x0001
        /*0012*/ 	.short	0x0008
        /*0014*/ 	.byte	0x00, 0xf5, 0x21, 0x00


	//----- nvinfo : EIATTR_KPARAM_INFO
	.align		4
.L_9:
        /*0018*/ 	.byte	0x04, 0x17
        /*001a*/ 	.short	(.L_11 - .L_10)
.L_10:
        /*001c*/ 	.word	0x00000000
        /*0020*/ 	.short	0x0000
        /*0022*/ 	.short	0x0000
        /*0024*/ 	.byte	0x00, 0xf5, 0x21, 0x00


	//----- nvinfo : EIATTR_SPARSE_MMA_MASK
	.align		4
.L_11:
        /*0028*/ 	.byte	0x03, 0x50
        /*002a*/ 	.short	0x0000


	//----- nvinfo : EIATTR_MAXREG_COUNT
	.align		4
        /*002c*/ 	.byte	0x03, 0x1b
        /*002e*/ 	.short	0x00ff


	//----- nvinfo : EIATTR_NUM_BARRIERS
	.align		4
        /*0030*/ 	.byte	0x02, 0x4c
        /*0032*/ 	.byte	0x01
	.zero		1


	//----- nvinfo : EIATTR_MERCURY_ISA_VERSION
	.align		4
        /*0034*/ 	.byte	0x03, 0x5f
        /*0036*/ 	.short	0x0101


	//----- nvinfo : EIATTR_VRC_CTA_INIT_COUNT
	.align		4
        /*0038*/ 	.byte	0x02, 0x4a
	.zero		1
	.zero		1


	//----- nvinfo : EIATTR_EXIT_INSTR_OFFSETS
	.align		4
        /*003c*/ 	.byte	0x04, 0x1c
        /*003e*/ 	.short	(.L_13 - .L_12)


	//   ....[0]....
.L_12:
        /*0040*/ 	.word	0x000003a0


	//   ....[1]....
        /*0044*/ 	.word	0x00000410


	//----- nvinfo : EIATTR_CBANK_PARAM_SIZE
	.align		4
.L_13:
        /*0048*/ 	.byte	0x03, 0x19
        /*004a*/ 	.short	0x0010


	//----- nvinfo : EIATTR_PARAM_CBANK
	.align		4
        /*004c*/ 	.byte	0x04, 0x0a
        /*004e*/ 	.short	(.L_15 - .L_14)
	.align		4
.L_14:
        /*0050*/ 	.word	index@(.nv.constant0._Z27CoarsenedSumReductionKernelPfS_)
        /*0054*/ 	.short	0x0380
        /*0056*/ 	.short	0x0010


	//----- nvinfo : EIATTR_SW_WAR
	.align		4
.L_15:
        /*0058*/ 	.byte	0x04, 0x36
        /*005a*/ 	.short	(.L_17 - .L_16)
.L_16:
        /*005c*/ 	.word	0x00000008
.L_17:


//--------------------- .nv.callgraph             --------------------------
	.section	.nv.callgraph,"",@"SHT_CUDA_CALLGRAPH"
	.align	4
	.sectionentsize	8
	.align		4
        /*0000*/ 	.word	0x00000000
	.align		4
        /*0004*/ 	.word	0xffffffff
	.align		4
        /*0008*/ 	.word	0x00000000
	.align		4
        /*000c*/ 	.word	0xfffffffe
	.align		4
        /*0010*/ 	.word	0x00000000
	.align		4
        /*0014*/ 	.word	0xfffffffd
	.align		4
        /*0018*/ 	.word	0x00000000
	.align		4
        /*001c*/ 	.word	0xfffffffc


//--------------------- .text._Z27CoarsenedSumReductionKernelPfS_ --------------------------
	.section	.text._Z27CoarsenedSumReductionKernelPfS_,"ax",@progbits
	.align	128
        .global         _Z27CoarsenedSumReductionKernelPfS_
        .type           _Z27CoarsenedSumReductionKernelPfS_,@function
        .size           _Z27CoarsenedSumReductionKernelPfS_,(.L_x_3 - _Z27CoarsenedSumReductionKernelPfS_)
        .other          _Z27CoarsenedSumReductionKernelPfS_,@"STO_CUDA_ENTRY STV_DEFAULT"
_Z27CoarsenedSumReductionKernelPfS_:
.text._Z27CoarsenedSumReductionKernelPfS_:
[----:B------:R-:W-:Y:S01]  /*0000*/  LDC R1, c[0x0][0x37c] ;  /* 0x0000df00ff017b82 */ /* 0x000fe20000000800 */
[----:B------:R-:W0:Y:S01]  /*0010*/  S2R R5, SR_CTAID.X ;  /* 0x0000000000057919 */ /* 0x000e220000002500 */
[----:B------:R-:W0:Y:S06]  /*0020*/  LDCU UR8, c[0x0][0x360] ;  /* 0x00006c00ff0877ac */ /* 0x000e2c0008000800 */
[----:B------:R-:W1:Y:S01]  /*0030*/  LDC.64 R2, c[0x0][0x380] ;  /* 0x0000e000ff027b82 */ /* 0x000e620000000a00 */
[----:B------:R-:W2:Y:S01]  /*0040*/  S2R R0, SR_TID.X ;  /* 0x0000000000007919 */ /* 0x000ea20000002100 */
[----:B------:R-:W3:Y:S01]  /*0050*/  LDCU.64 UR6, c[0x0][0x358] ;  /* 0x00006b00ff0677ac */ /* 0x000ee20008000a00 */
[----:B0-----:R-:W-:-:S05]  /*0060*/  IMAD R5, R5, UR8, RZ ;  /* 0x0000000805057c24 */ /* 0x001fca000f8e02ff */
[----:B--2---:R-:W-:-:S04]  /*0070*/  LEA R17, R5, R0, 0x3 ;  /* 0x0000000005117211 */ /* 0x004fc800078e18ff */
[C---:B------:R-:W-:Y:S01]  /*0080*/  IADD3 R7, PT, PT, R17.reuse, 0x100, RZ ;  /* 0x0000010011077810 */ /* 0x040fe20007ffe0ff */
[C---:B-1----:R-:W-:Y:S01]  /*0090*/  IMAD.WIDE.U32 R4, R17.reuse, 0x4, R2 ;  /* 0x0000000411047825 */ /* 0x042fe200078e0002 */
[----:B------:R-:W-:-:S03]  /*00a0*/  IADD3 R9, PT, PT, R17, 0x200, RZ ;  /* 0x0000020011097810 */ /* 0x000fc60007ffe0ff */
[--C-:B------:R-:W-:Y:S01]  /*00b0*/  IMAD.WIDE.U32 R6, R7, 0x4, R2.reuse ;  /* 0x0000000407067825 */ /* 0x100fe200078e0002 */
[----:B------:R-:W-:Y:S01]  /*00c0*/  IADD3 R11, PT, PT, R17, 0x300, RZ ;  /* 0x00000300110b7810 */ /* 0x000fe20007ffe0ff */
[----:B---3--:R-:W2:Y:S02]  /*00d0*/  LDG.E R4, desc[UR6][R4.64] ;  /* 0x0000000604047981 */ /* 0x008ea4000c1e1900 */
[--C-:B------:R-:W-:Y:S01]  /*00e0*/  IMAD.WIDE.U32 R8, R9, 0x4, R2.reuse ;  /* 0x0000000409087825 */ /* 0x100fe200078e0002 */
[----:B------:R-:W-:Y:S01]  /*00f0*/  IADD3 R13, PT, PT, R17, 0x400, RZ ;  /* 0x00000400110d7810 */ /* 0x000fe20007ffe0ff */
[----:B------:R0:W2:Y:S02]  /*0100*/  LDG.E R19, desc[UR6][R6.64] ;  /* 0x0000000606137981 */ /* 0x0000a4000c1e1900 */
[--C-:B------:R-:W-:Y:S01]  /*0110*/  IMAD.WIDE.U32 R10, R11, 0x4, R2.reuse ;  /* 0x000000040b0a7825 */ /* 0x100fe200078e0002 */
[----:B------:R-:W-:Y:S01]  /*0120*/  IADD3 R15, PT, PT, R17, 0x500, RZ ;  /* 0x00000500110f7810 */ /* 0x000fe20007ffe0ff */
[----:B------:R-:W3:Y:S02]  /*0130*/  LDG.E R9, desc[UR6][R8.64] ;  /* 0x0000000608097981 */ /* 0x000ee4000c1e1900 */
[--C-:B------:R-:W-:Y:S01]  /*0140*/  IMAD.WIDE.U32 R12, R13, 0x4, R2.reuse ;  /* 0x000000040d0c7825 */ /* 0x100fe200078e0002 */
[----:B------:R-:W-:Y:S01]  /*0150*/  IADD3 R21, PT, PT, R17, 0x600, RZ ;  /* 0x0000060011157810 */ /* 0x000fe20007ffe0ff */
[----:B------:R-:W4:Y:S02]  /*0160*/  LDG.E R11, desc[UR6][R10.64] ;  /* 0x000000060a0b7981 */ /* 0x000f24000c1e1900 */
[--C-:B------:R-:W-:Y:S01]  /*0170*/  IMAD.WIDE.U32 R14, R15, 0x4, R2.reuse ;  /* 0x000000040f0e7825 */ /* 0x100fe200078e0002 */
[----:B------:R-:W-:Y:S01]  /*0180*/  IADD3 R17, PT, PT, R17, 0x700, RZ ;  /* 0x0000070011117810 */ /* 0x000fe20007ffe0ff */
[----:B------:R-:W5:Y:S02]  /*0190*/  LDG.E R13, desc[UR6][R12.64] ;  /* 0x000000060c0d7981 */ /* 0x000f64000c1e1900 */
[----:B0-----:R-:W-:-:S02]  /*01a0*/  IMAD.WIDE.U32 R6, R21, 0x4, R2 ;  /* 0x0000000415067825 */ /* 0x001fc400078e0002 */
[----:B------:R-:W5:Y:S02]  /*01b0*/  LDG.E R15, desc[UR6][R14.64] ;  /* 0x000000060e0f7981 */ /* 0x000f64000c1e1900 */
[----:B------:R-:W-:Y:S02]  /*01c0*/  IMAD.WIDE.U32 R2, R17, 0x4, R2 ;  /* 0x0000000411027825 */ /* 0x000fe400078e0002 */
[----:B------:R-:W5:Y:S04]  /*01d0*/  LDG.E R7, desc[UR6][R6.64] ;  /* 0x0000000606077981 */ /* 0x000f68000c1e1900 */
[----:B------:R0:W5:Y:S01]  /*01e0*/  LDG.E R3, desc[UR6][R2.64] ;  /* 0x0000000602037981 */ /* 0x000162000c1e1900 */
[----:B------:R-:W1:Y:S01]  /*01f0*/  S2UR UR5, SR_CgaCtaId ;  /* 0x00000000000579c3 */ /* 0x000e620000008800 */
[----:B------:R-:W-:Y:S01]  /*0200*/  UMOV UR4, 0x400 ;  /* 0x0000040000047882 */ /* 0x000fe20000000000 */
[----:B------:R-:W-:Y:S01]  /*0210*/  UISETP.GE.U32.AND UP0, UPT, UR8, 0x2, UPT ;  /* 0x000000020800788c */ /* 0x000fe2000bf06070 */
[----:B------:R-:W-:Y:S01]  /*0220*/  ISETP.NE.AND P0, PT, R0, RZ, PT ;  /* 0x000000ff0000720c */ /* 0x000fe20003f05270 */
[----:B-1----:R-:W-:-:S06]  /*0230*/  ULEA UR4, UR5, UR4, 0x18 ;  /* 0x0000000405047291 */ /* 0x002fcc000f8ec0ff */
[----:B0-----:R-:W-:Y:S01]  /*0240*/  LEA R2, R0, UR4, 0x2 ;  /* 0x0000000400027c11 */ /* 0x001fe2000f8e10ff */
[----:B--2---:R-:W-:-:S04]  /*0250*/  FADD R4, R4, R19 ;  /* 0x0000001304047221 */ /* 0x004fc80000000000 */
[----:B---3--:R-:W-:-:S04]  /*0260*/  FADD R4, R4, R9 ;  /* 0x0000000904047221 */ /* 0x008fc80000000000 */
[----:B----4-:R-:W-:-:S04]  /*0270*/  FADD R4, R4, R11 ;  /* 0x0000000b04047221 */ /* 0x010fc80000000000 */
[----:B-----5:R-:W-:-:S04]  /*0280*/  FADD R4, R4, R13 ;  /* 0x0000000d04047221 */ /* 0x020fc80000000000 */
[----:B------:R-:W-:-:S04]  /*0290*/  FADD R4, R4, R15 ;  /* 0x0000000f04047221 */ /* 0x000fc80000000000 */
[----:B------:R-:W-:-:S04]  /*02a0*/  FADD R4, R4, R7 ;  /* 0x0000000704047221 */ /* 0x000fc80000000000 */
[----:B------:R-:W-:-:S05]  /*02b0*/  FADD R3, R4, R3 ;  /* 0x0000000304037221 */ /* 0x000fca0000000000 */
[----:B------:R0:W-:Y:S01]  /*02c0*/  STS [R2], R3 ;  /* 0x0000000302007388 */ /* 0x0001e20000000800 */
[----:B------:R-:W-:Y:S05]  /*02d0*/  BRA.U !UP0, `(.L_x_0) ;  /* 0x0000000108307547 */ /* 0x000fea000b800000 */
[----:B0-----:R-:W-:-:S07]  /*02e0*/  MOV R3, UR8 ;  /* 0x0000000800037c02 */ /* 0x001fce0008000f00 */
.L_x_1:
[----:B------:R-:W-:Y:S01]  /*02f0*/  BAR.SYNC.DEFER_BLOCKING 0x0 ;  /* 0x0000000000007b1d */ /* 0x000fe20000010000 */
[----:B------:R-:W-:-:S04]  /*0300*/  SHF.R.U32.HI R7, RZ, 0x1, R3 ;  /* 0x00000001ff077819 */ /* 0x000fc80000011603 */
[----:B------:R-:W-:-:S13]  /*0310*/  ISETP.GE.U32.AND P1, PT, R0, R7, PT ;  /* 0x000000070000720c */ /* 0x000fda0003f26070 */
[----:B------:R-:W-:Y:S01]  /*0320*/  @!P1 LEA R4, R7, R2, 0x2 ;  /* 0x0000000207049211 */ /* 0x000fe200078e10ff */
[----:B------:R-:W-:Y:S05]  /*0330*/  @!P1 LDS R5, [R2] ;  /* 0x0000000002059984 */ /* 0x000fea0000000800 */
[----:B------:R-:W0:Y:S02]  /*0340*/  @!P1 LDS R4, [R4] ;  /* 0x0000000004049984 */ /* 0x000e240000000800 */
[----:B0-----:R-:W-:-:S05]  /*0350*/  @!P1 FADD R5, R4, R5 ;  /* 0x0000000504059221 */ /* 0x001fca0000000000 */
[----:B------:R1:W-:Y:S01]  /*0360*/  @!P1 STS [R2], R5 ;  /* 0x0000000502009388 */ /* 0x0003e20000000800 */
[----:B------:R-:W-:Y:S02]  /*0370*/  ISETP.GT.U32.AND P1, PT, R3, 0x3, PT ;  /* 0x000000030300780c */ /* 0x000fe40003f24070 */
[----:B------:R-:W-:-:S11]  /*0380*/  MOV R3, R7 ;  /* 0x0000000700037202 */ /* 0x000fd60000000f00 */
[----:B-1----:R-:W-:Y:S05]  /*0390*/  @P1 BRA `(.L_x_1) ;  /* 0xfffffffc00d41947 */ /* 0x002fea000383ffff */
.L_x_0:
[----:B------:R-:W-:Y:S05]  /*03a0*/  @P0 EXIT ;  /* 0x000000000000094d */ /* 0x000fea0003800000 */
[----:B------:R-:W1:Y:S01]  /*03b0*/  S2UR UR5, SR_CgaCtaId ;  /* 0x00000000000579c3 */ /* 0x000e620000008800 */
[----:B------:R-:W-:-:S07]  /*03c0*/  UMOV UR4, 0x400 ;  /* 0x0000040000047882 */ /* 0x000fce0000000000 */
[----:B0-----:R-:W0:Y:S01]  /*03d0*/  LDC.64 R2, c[0x0][0x388] ;  /* 0x0000e200ff027b82 */ /* 0x001e220000000a00 */
[----:B-1----:R-:W-:-:S09]  /*03e0*/  ULEA UR4, UR5, UR4, 0x18 ;  /* 0x0000000405047291 */ /* 0x002fd2000f8ec0ff */
[----:B------:R-:W0:Y:S04]  /*03f0*/  LDS R5, [UR4] ;  /* 0x00000004ff057984 */ /* 0x000e280008000800 */
[----:B0-----:R-:W-:Y:S01]  /*0400*/  REDG.E.ADD.F32.FTZ.RN.STRONG.GPU desc[UR6][R2.64], R5 ;  /* 0x00000005020079a6 */ /* 0x001fe2000c12f306 */
[----:B------:R-:W-:Y:S05]  /*0410*/  EXIT ;  /* 0x000000000000794d */ /* 0x000fea0003800000 */
.L_x_2:
[----:B------:R-:W-:-:S00]  /*0420*/  BRA `(.L_x_2) ;  /* 0xfffffffc00fc7947 */ /* 0x000fc0000383ffff */
[----:B------:R-:W-:-:S00]  /*0430*/  NOP ;  /* 0x0000000000007918 */ /* 0x000fc00000000000 */
        /* <DEDUP_REMOVED lines=12> */
.L_x_3:


//--------------------- .nv.shared._Z27CoarsenedSumReductionKernelPfS_ --------------------------
	.section	.nv.shared._Z27CoarsenedSumReductionKernelPfS_,"aw",@nobits
	.sectionflags	@""
	.align	4
.nv.shared._Z27CoarsenedSumReductionKernelPfS_:
	.zero		2048


//--------------------- .nv.shared.reserved.0     --------------------------
	.section	.nv.shared.reserved.0,"aw",@nobits
	.weak		__nv_reservedSMEM_offset_0_alias
	.size		__nv_reservedSMEM_offset_0_alias, 0, 64
	.other		__nv_reservedSMEM_offset_0_alias,@"STO_CUDA_RESERVED_SHARED STV_DEFAULT"
__nv_reservedSMEM_offset_0_alias:
	.zero		0
	.zero		64


//--------------------- .nv.constant0._Z27CoarsenedSumReductionKernelPfS_ --------------------------
	.section	.nv.constant0._Z27CoarsenedSumReductionKernelPfS_,"a",@progbits
	.sectionflags	@""
	.align	4
.nv.constant0._Z27CoarsenedSumReductionKernelPfS_:
	.zero		912


//--------------------- SYMBOLS --------------------------

	.type		.nv.reservedSmem.offset0,@object
	.size		.nv.reservedSmem.offset0,0x4
	.type		.nv.reservedSmem.cap,@object
	.size		.nv.reservedSmem.cap,0x4
